
	.version 2.3
	.target sm_20
	.address_size 64
	// compiled with /sciclone/data20/adwait/software/cuda/open64/lib//be
	// nvopencc 4.0 built on 2011-05-12

	//-----------------------------------------------------------
	// Compiling streamcluster_cuda.cpp3.i (/local/scr/adwait/TMPDIR/ccBI#.BrfXXx)
	//-----------------------------------------------------------

	//-----------------------------------------------------------
	// Options:
	//-----------------------------------------------------------
	//  Target:ptx, ISA:sm_20, Endian:little, Pointer Size:64
	//  -O3	(Optimization level)
	//  -g0	(Debug level)
	//  -m2	(Report advisories)
	//-----------------------------------------------------------

	.file	1	"<command-line>"
	.file	2	"streamcluster_cuda.cudafe2.gpu"
	.file	3	"streamcluster_header.cu"
	.file	4	"/usr/lib/gcc/x86_64-redhat-linux/4.4.6/include/stddef.h"
	.file	5	"/sciclone/data20/adwait/software/cuda/include/crt/device_runtime.h"
	.file	6	"/sciclone/data20/adwait/software/cuda/include/host_defines.h"
	.file	7	"/sciclone/data20/adwait/software/cuda/include/builtin_types.h"
	.file	8	"/sciclone/data20/adwait/software/cuda/include/device_types.h"
	.file	9	"/sciclone/data20/adwait/software/cuda/include/driver_types.h"
	.file	10	"/sciclone/data20/adwait/software/cuda/include/surface_types.h"
	.file	11	"/sciclone/data20/adwait/software/cuda/include/texture_types.h"
	.file	12	"/sciclone/data20/adwait/software/cuda/include/vector_types.h"
	.file	13	"/sciclone/data20/adwait/software/cuda/include/device_launch_parameters.h"
	.file	14	"/sciclone/data20/adwait/software/cuda/include/crt/storage_class.h"
	.file	15	"/usr/include/bits/types.h"
	.file	16	"/usr/include/time.h"
	.file	17	"streamcluster_cuda.cu"
	.file	18	"/sciclone/data20/adwait/software/cuda/include/common_functions.h"
	.file	19	"/sciclone/data20/adwait/software/cuda/include/math_functions.h"
	.file	20	"/sciclone/data20/adwait/software/cuda/include/math_constants.h"
	.file	21	"/sciclone/data20/adwait/software/cuda/include/device_functions.h"
	.file	22	"/sciclone/data20/adwait/software/cuda/include/sm_11_atomic_functions.h"
	.file	23	"/sciclone/data20/adwait/software/cuda/include/sm_12_atomic_functions.h"
	.file	24	"/sciclone/data20/adwait/software/cuda/include/sm_13_double_functions.h"
	.file	25	"/sciclone/data20/adwait/software/cuda/include/sm_20_atomic_functions.h"
	.file	26	"/sciclone/data20/adwait/software/cuda/include/sm_20_intrinsics.h"
	.file	27	"/sciclone/data20/adwait/software/cuda/include/surface_functions.h"
	.file	28	"/sciclone/data20/adwait/software/cuda/include/texture_fetch_functions.h"
	.file	29	"/sciclone/data20/adwait/software/cuda/include/math_functions_dbl_ptx3.h"

	.extern	.shared .align 4 .b8 coord_s[];

	.entry _Z12pgain_kerneliilP5PointiPfS1_PiPb (
		.param .s32 __cudaparm__Z12pgain_kerneliilP5PointiPfS1_PiPb_num,
		.param .s32 __cudaparm__Z12pgain_kerneliilP5PointiPfS1_PiPb_dim,
		.param .s64 __cudaparm__Z12pgain_kerneliilP5PointiPfS1_PiPb_x,
		.param .u64 __cudaparm__Z12pgain_kerneliilP5PointiPfS1_PiPb_p,
		.param .s32 __cudaparm__Z12pgain_kerneliilP5PointiPfS1_PiPb_K,
		.param .u64 __cudaparm__Z12pgain_kerneliilP5PointiPfS1_PiPb_coord_d,
		.param .u64 __cudaparm__Z12pgain_kerneliilP5PointiPfS1_PiPb_work_mem_d,
		.param .u64 __cudaparm__Z12pgain_kerneliilP5PointiPfS1_PiPb_center_table_d,
		.param .u64 __cudaparm__Z12pgain_kerneliilP5PointiPfS1_PiPb_switch_membership_d)
	{
	.reg .u32 %r<31>;
	.reg .u64 %rd<35>;
	.reg .f32 %f<15>;
	.reg .pred %p<7>;
	.loc	17	63	0
$LDWbegin__Z12pgain_kerneliilP5PointiPfS1_PiPb:
	ld.param.s32 	%r1, [__cudaparm__Z12pgain_kerneliilP5PointiPfS1_PiPb_dim];
	mov.s32 	%r2, 0;
	setp.gt.s32 	%p1, %r1, %r2;
	mov.u32 	%r3, %tid.x;
	mov.u32 	%r4, 0;
	setp.ne.u32 	%p2, %r3, %r4;
	@%p2 bra 	$Lt_0_3842;
	@!%p1 bra 	$Lt_0_4354;
	mov.u64 	%rd1, coord_s;
	mov.s32 	%r5, %r1;
	ld.param.s32 	%r6, [__cudaparm__Z12pgain_kerneliilP5PointiPfS1_PiPb_num];
	cvt.s64.s32 	%rd2, %r6;
	mov.s64 	%rd3, %rd1;
	mul.wide.s32 	%rd4, %r6, 4;
	ld.param.u64 	%rd5, [__cudaparm__Z12pgain_kerneliilP5PointiPfS1_PiPb_coord_d];
	ld.param.s64 	%rd6, [__cudaparm__Z12pgain_kerneliilP5PointiPfS1_PiPb_x];
	mul.lo.u64 	%rd7, %rd6, 4;
	add.u64 	%rd8, %rd5, %rd7;
	mov.s32 	%r7, 0;
	mov.s32 	%r8, %r5;
$Lt_0_4866:
 //<loop> Loop body line 63, nesting depth: 1, estimated iterations: unknown
	.loc	17	74	0
	ld.global.f32 	%f1, [%rd8+0];
	st.shared.f32 	[%rd3+0], %f1;
	add.s32 	%r7, %r7, 1;
	add.u64 	%rd3, %rd3, 4;
	add.u64 	%rd8, %rd8, %rd4;
	setp.ne.s32 	%p3, %r7, %r1;
	@%p3 bra 	$Lt_0_4866;
$Lt_0_4354:
	mov.u64 	%rd1, coord_s;
$Lt_0_3842:
	mov.u64 	%rd1, coord_s;
	.loc	17	75	0
	bar.sync 	0;
	mov.u32 	%r9, %ntid.x;
	mov.u32 	%r10, %ctaid.x;
	mov.u32 	%r11, %ctaid.y;
	mov.u32 	%r12, %nctaid.x;
	@!%p1 bra 	$Lt_0_7170;
	mov.s32 	%r13, %r1;
	mul.lo.u32 	%r14, %r11, %r12;
	add.u32 	%r15, %r14, %r10;
	mul.lo.u32 	%r16, %r15, %r9;
	mov.s64 	%rd9, %rd1;
	add.u32 	%r17, %r16, %r3;
	cvt.s64.s32 	%rd10, %r17;
	ld.param.s32 	%r18, [__cudaparm__Z12pgain_kerneliilP5PointiPfS1_PiPb_num];
	cvt.s64.s32 	%rd11, %r18;
	mul.wide.s32 	%rd4, %r18, 4;
	ld.param.u64 	%rd12, [__cudaparm__Z12pgain_kerneliilP5PointiPfS1_PiPb_coord_d];
	mul.wide.s32 	%rd13, %r17, 4;
	add.u64 	%rd14, %rd12, %rd13;
	mov.s32 	%r19, 0;
	mov.f32 	%f2, 0f00000000;     	// 0
	mov.s32 	%r20, %r13;
$Lt_0_5890:
 //<loop> Loop body line 75, nesting depth: 1, estimated iterations: unknown
	.loc	17	80	0
	ld.shared.f32 	%f3, [%rd9+0];
	ld.global.f32 	%f4, [%rd14+0];
	sub.f32 	%f5, %f4, %f3;
	fma.rn.f32 	%f2, %f5, %f5, %f2;
	add.s32 	%r19, %r19, 1;
	add.u64 	%rd9, %rd9, 4;
	add.u64 	%rd14, %rd14, %rd4;
	setp.ne.s32 	%p4, %r19, %r1;
	@%p4 bra 	$Lt_0_5890;
	bra.uni 	$Lt_0_5378;
$Lt_0_7170:
	mul.lo.u32 	%r21, %r11, %r12;
	add.u32 	%r22, %r21, %r10;
	mul.lo.u32 	%r23, %r22, %r9;
	add.u32 	%r17, %r3, %r23;
	cvt.s64.s32 	%rd10, %r17;
	mov.f32 	%f2, 0f00000000;     	// 0
$Lt_0_5378:
	.loc	17	81	0
	ld.param.u64 	%rd15, [__cudaparm__Z12pgain_kerneliilP5PointiPfS1_PiPb_p];
	mul.lo.u64 	%rd16, %rd10, 32;
	add.u64 	%rd17, %rd15, %rd16;
	ld.global.f32 	%f6, [%rd17+0];
	mul.f32 	%f2, %f6, %f2;
	.loc	17	83	0
	ld.global.f32 	%f7, [%rd17+24];
	ld.param.s32 	%r24, [__cudaparm__Z12pgain_kerneliilP5PointiPfS1_PiPb_K];
	ld.param.u64 	%rd18, [__cudaparm__Z12pgain_kerneliilP5PointiPfS1_PiPb_work_mem_d];
	add.s32 	%r25, %r24, 1;
	mul.lo.s32 	%r26, %r17, %r25;
	cvt.s64.s32 	%rd19, %r26;
	mul.wide.s32 	%rd20, %r26, 4;
	add.u64 	%rd21, %rd18, %rd20;
	setp.gt.f32 	%p5, %f7, %f2;
	@!%p5 bra 	$Lt_0_6658;
	.loc	17	88	0
	mov.s32 	%r27, 1;
	ld.param.u64 	%rd22, [__cudaparm__Z12pgain_kerneliilP5PointiPfS1_PiPb_switch_membership_d];
	add.u64 	%rd23, %rd10, %rd22;
	st.global.s8 	[%rd23+0], %r27;
	.loc	17	89	0
	cvt.s64.s32 	%rd24, %r24;
	mul.wide.s32 	%rd25, %r24, 4;
	add.u64 	%rd26, %rd21, %rd25;
	ld.global.f32 	%f8, [%rd26+0];
	sub.f32 	%f9, %f2, %f7;
	add.f32 	%f10, %f8, %f9;
	st.global.f32 	[%rd26+0], %f10;
	bra.uni 	$Lt_0_6402;
$Lt_0_6658:
	.loc	17	93	0
	ld.global.s32 	%r28, [%rd17+16];
	.loc	17	94	0
	ld.param.u64 	%rd27, [__cudaparm__Z12pgain_kerneliilP5PointiPfS1_PiPb_center_table_d];
	cvt.s64.s32 	%rd28, %r28;
	mul.wide.s32 	%rd29, %r28, 4;
	add.u64 	%rd30, %rd27, %rd29;
	ld.global.s32 	%r29, [%rd30+0];
	cvt.s64.s32 	%rd31, %r29;
	mul.wide.s32 	%rd32, %r29, 4;
	add.u64 	%rd33, %rd21, %rd32;
	ld.global.f32 	%f11, [%rd33+0];
	sub.f32 	%f12, %f7, %f2;
	add.f32 	%f13, %f11, %f12;
	st.global.f32 	[%rd33+0], %f13;
$Lt_0_6402:
	.loc	17	96	0
	exit;
$LDWend__Z12pgain_kerneliilP5PointiPfS1_PiPb:
	} // _Z12pgain_kerneliilP5PointiPfS1_PiPb



// ===== COMPILED SASS (sm_100) =====

	.target	sm_100

	.elftype	@"ET_EXEC"


//--------------------- .note.nv.tkinfo           --------------------------
	.section	.note.nv.tkinfo,"",@"SHT_NOTE"
	.sectionflags	@"SHF_NOTE_NV_TKINFO"
	.tkinfo
        /*0018*/ 	.word	0x00000002
        /*0030*/ 	.string	""
        /*0030*/ 	.string	"ptxas"
        /*0030*/ 	.string	"Cuda compilation tools, release 13.0, V13.0.88"
        /*0030*/ 	.string	"Build cuda_13.0.r13.0/compiler.36424714_0"
        /*0030*/ 	.string	"-arch sm_100 "



//--------------------- .note.nv.cuinfo           --------------------------
	.section	.note.nv.cuinfo,"",@"SHT_NOTE"
	.sectionflags	@"SHF_NOTE_NV_CUINFO"
        /*0018*/ 	.short	0x0002
        /*001a*/ 	.short	0x0014
        /*001c*/ 	.short	0x0082
	.zero		2


//--------------------- .nv.info                  --------------------------
	.section	.nv.info,"",@"SHT_CUDA_INFO"
	.align	4


	//----- nvinfo : EIATTR_REGCOUNT
	.align		4
        /*0000*/ 	.byte	0x04, 0x2f
        /*0002*/ 	.short	(.L_1 - .L_0)
	.align		4
.L_0:
        /*0004*/ 	.word	index@(_Z12pgain_kerneliilP5PointiPfS1_PiPb)
        /*0008*/ 	.word	0x00000018


	//----- nvinfo : EIATTR_FRAME_SIZE
	.align		4
.L_1:
        /*000c*/ 	.byte	0x04, 0x11
        /*000e*/ 	.short	(.L_3 - .L_2)
	.align		4
.L_2:
        /*0010*/ 	.word	index@(_Z12pgain_kerneliilP5PointiPfS1_PiPb)
        /*0014*/ 	.word	0x00000000


	//----- nvinfo : EIATTR_MIN_STACK_SIZE
	.align		4
.L_3:
        /*0018*/ 	.byte	0x04, 0x12
        /*001a*/ 	.short	(.L_5 - .L_4)
	.align		4
.L_4:
        /*001c*/ 	.word	index@(_Z12pgain_kerneliilP5PointiPfS1_PiPb)
        /*0020*/ 	.word	0x00000000
.L_5:


//--------------------- .nv.compat                --------------------------
	.section	.nv.compat,"",@"SHT_CUDA_COMPAT_INFO"
	.align	4
        /*0000*/ 	.byte	0x02, 0x09, 0x00, 0x00, 0x02, 0x02, 0x01, 0x00, 0x02, 0x05, 0x05, 0x00, 0x03, 0x07, 0x01, 0x01
        /*0010*/ 	.byte	0x02, 0x03, 0x00, 0x00, 0x02, 0x06, 0x01, 0x00, 0x04, 0x0b, 0x08, 0x00, 0x09, 0x00, 0x00, 0x00
        /*0020*/ 	.byte	0x00, 0x00, 0x00, 0x00


//--------------------- .nv.info._Z12pgain_kerneliilP5PointiPfS1_PiPb --------------------------
	.section	.nv.info._Z12pgain_kerneliilP5PointiPfS1_PiPb,"",@"SHT_CUDA_INFO"
	.sectionflags	@""
	.align	4


	//----- nvinfo : EIATTR_CUDA_API_VERSION
	.align		4
        /*0000*/ 	.byte	0x04, 0x37
        /*0002*/ 	.short	(.L_7 - .L_6)
.L_6:
        /*0004*/ 	.word	0x00000082


	//----- nvinfo : EIATTR_KPARAM_INFO
	.align		4
.L_7:
        /*0008*/ 	.byte	0x04, 0x17
        /*000a*/ 	.short	(.L_9 - .L_8)
.L_8:
        /*000c*/ 	.word	0x00000000
        /*0010*/ 	.short	0x0008
        /*0012*/ 	.short	0x0038
        /*0014*/ 	.byte	0x00, 0xf0, 0x21, 0x00


	//----- nvinfo : EIATTR_KPARAM_INFO
	.align		4
.L_9:
        /*0018*/ 	.byte	0x04, 0x17
        /*001a*/ 	.short	(.L_11 - .L_10)
.L_10:
        /*001c*/ 	.word	0x00000000
        /*0020*/ 	.short	0x0007
        /*0022*/ 	.short	0x0030
        /*0024*/ 	.byte	0x00, 0xf0, 0x21, 0x00


	//----- nvinfo : EIATTR_KPARAM_INFO
	.align		4
.L_11:
        /*0028*/ 	.byte	0x04, 0x17
        /*002a*/ 	.short	(.L_13 - .L_12)
.L_12:
        /*002c*/ 	.word	0x00000000
        /*0030*/ 	.short	0x0006
        /*0032*/ 	.short	0x0028
        /*0034*/ 	.byte	0x00, 0xf0, 0x21, 0x00


	//----- nvinfo : EIATTR_KPARAM_INFO
	.align		4
.L_13:
        /*0038*/ 	.byte	0x04, 0x17
        /*003a*/ 	.short	(.L_15 - .L_14)
.L_14:
        /*003c*/ 	.word	0x00000000
        /*0040*/ 	.short	0x0005
        /*0042*/ 	.short	0x0020
        /*0044*/ 	.byte	0x00, 0xf0, 0x21, 0x00


	//----- nvinfo : EIATTR_KPARAM_INFO
	.align		4
.L_15:
        /*0048*/ 	.byte	0x04, 0x17
        /*004a*/ 	.short	(.L_17 - .L_16)
.L_16:
        /*004c*/ 	.word	0x00000000
        /*0050*/ 	.short	0x0004
        /*0052*/ 	.short	0x0018
        /*0054*/ 	.byte	0x00, 0xf0, 0x11, 0x00


	//----- nvinfo : EIATTR_KPARAM_INFO
	.align		4
.L_17:
        /*0058*/ 	.byte	0x04, 0x17
        /*005a*/ 	.short	(.L_19 - .L_18)
.L_18:
        /*005c*/ 	.word	0x00000000
        /*0060*/ 	.short	0x0003
        /*0062*/ 	.short	0x0010
        /*0064*/ 	.byte	0x00, 0xf0, 0x21, 0x00


	//----- nvinfo : EIATTR_KPARAM_INFO
	.align		4
.L_19:
        /*0068*/ 	.byte	0x04, 0x17
        /*006a*/ 	.short	(.L_21 - .L_20)
.L_20:
        /*006c*/ 	.word	0x00000000
        /*0070*/ 	.short	0x0002
        /*0072*/ 	.short	0x0008
        /*0074*/ 	.byte	0x00, 0xf0, 0x21, 0x00


	//----- nvinfo : EIATTR_KPARAM_INFO
	.align		4
.L_21:
        /*0078*/ 	.byte	0x04, 0x17
        /*007a*/ 	.short	(.L_23 - .L_22)
.L_22:
        /*007c*/ 	.word	0x00000000
        /*0080*/ 	.short	0x0001
        /*0082*/ 	.short	0x0004
        /*0084*/ 	.byte	0x00, 0xf0, 0x11, 0x00


	//----- nvinfo : EIATTR_KPARAM_INFO
	.align		4
.L_23:
        /*0088*/ 	.byte	0x04, 0x17
        /*008a*/ 	.short	(.L_25 - .L_24)
.L_24:
        /*008c*/ 	.word	0x00000000
        /*0090*/ 	.short	0x0000
        /*0092*/ 	.short	0x0000
        /*0094*/ 	.byte	0x00, 0xf0, 0x11, 0x00


	//----- nvinfo : EIATTR_SPARSE_MMA_MASK
	.align		4
.L_25:
        /*0098*/ 	.byte	0x03, 0x50
        /*009a*/ 	.short	0x0000


	//----- nvinfo : EIATTR_MAXREG_COUNT
	.align		4
        /*009c*/ 	.byte	0x03, 0x1b
        /*009e*/ 	.short	0x00ff


	//----- nvinfo : EIATTR_NUM_BARRIERS
	.align		4
        /*00a0*/ 	.byte	0x02, 0x4c
        /*00a2*/ 	.byte	0x01
	.zero		1


	//----- nvinfo : EIATTR_MERCURY_ISA_VERSION
	.align		4
        /*00a4*/ 	.byte	0x03, 0x5f
        /*00a6*/ 	.short	0x0101


	//----- nvinfo : EIATTR_VRC_CTA_INIT_COUNT
	.align		4
        /*00a8*/ 	.byte	0x02, 0x4a
	.zero		1
	.zero		1


	//----- nvinfo : EIATTR_EXIT_INSTR_OFFSETS
	.align		4
        /*00ac*/ 	.byte	0x04, 0x1c
        /*00ae*/ 	.short	(.L_27 - .L_26)


	//   ....[0]....
.L_26:
        /*00b0*/ 	.word	0x00000af0


	//   ....[1]....
        /*00b4*/ 	.word	0x00000b90


	//----- nvinfo : EIATTR_CRS_STACK_SIZE
	.align		4
.L_27:
        /*00b8*/ 	.byte	0x04, 0x1e
        /*00ba*/ 	.short	(.L_29 - .L_28)
.L_28:
        /*00bc*/ 	.word	0x00000000


	//----- nvinfo : EIATTR_CBANK_PARAM_SIZE
	.align		4
.L_29:
        /*00c0*/ 	.byte	0x03, 0x19
        /*00c2*/ 	.short	0x0040


	//----- nvinfo : EIATTR_PARAM_CBANK
	.align		4
        /*00c4*/ 	.byte	0x04, 0x0a
        /*00c6*/ 	.short	(.L_31 - .L_30)
	.align		4
.L_30:
        /*00c8*/ 	.word	index@(.nv.constant0._Z12pgain_kerneliilP5PointiPfS1_PiPb)
        /*00cc*/ 	.short	0x0380
        /*00ce*/ 	.short	0x0040


	//----- nvinfo : EIATTR_SW_WAR
	.align		4
.L_31:
        /*00d0*/ 	.byte	0x04, 0x36
        /*00d2*/ 	.short	(.L_33 - .L_32)
.L_32:
        /*00d4*/ 	.word	0x00000008
.L_33:


//--------------------- .nv.callgraph             --------------------------
	.section	.nv.callgraph,"",@"SHT_CUDA_CALLGRAPH"
	.align	4
	.sectionentsize	8
	.align		4
        /*0000*/ 	.word	0x00000000
	.align		4
        /*0004*/ 	.word	0xffffffff
	.align		4
        /*0008*/ 	.word	0x00000000
	.align		4
        /*000c*/ 	.word	0xfffffffe
	.align		4
        /*0010*/ 	.word	0x00000000
	.align		4
        /*0014*/ 	.word	0xfffffffd
	.align		4
        /*0018*/ 	.word	0x00000000
	.align		4
        /*001c*/ 	.word	0xfffffffc


//--------------------- .text._Z12pgain_kerneliilP5PointiPfS1_PiPb --------------------------
	.section	.text._Z12pgain_kerneliilP5PointiPfS1_PiPb,"ax",@progbits
	.align	128
.text._Z12pgain_kerneliilP5PointiPfS1_PiPb:
        .type           _Z12pgain_kerneliilP5PointiPfS1_PiPb,@function
        .size           _Z12pgain_kerneliilP5PointiPfS1_PiPb,(.L_x_14 - _Z12pgain_kerneliilP5PointiPfS1_PiPb)
        .other          _Z12pgain_kerneliilP5PointiPfS1_PiPb,@"STO_CUDA_ENTRY STV_DEFAULT"
_Z12pgain_kerneliilP5PointiPfS1_PiPb:
[----:B------:R-:W-:Y:S01]  /*0000*/  LDC R1, c[0x0][0x37c] ;  /* 0x0000df00ff017b82 */ /* 0x000fe20000000800 */
[----:B------:R-:W0:Y:S01]  /*0010*/  S2R R11, SR_TID.X ;  /* 0x00000000000b7919 */ /* 0x000e220000002100 */
[----:B------:R-:W1:Y:S01]  /*0020*/  LDCU UR12, c[0x0][0x384] ;  /* 0x00007080ff0c77ac */ /* 0x000e620008000800 */
[----:B------:R-:W-:Y:S01]  /*0030*/  BSSY.RECONVERGENT B0, `(.L_x_0) ;  /* 0x000003f000007945 */ /* 0x000fe20003800200 */
[----:B------:R-:W2:Y:S01]  /*0040*/  LDCU.64 UR10, c[0x0][0x358] ;  /* 0x00006b00ff0a77ac */ /* 0x000ea20008000a00 */
[----:B-1----:R-:W-:-:S04]  /*0050*/  ISETP.LT.AND P0, PT, RZ, UR12, PT ;  /* 0x0000000cff007c0c */ /* 0x002fc8000bf01270 */
[----:B0-----:R-:W-:-:S13]  /*0060*/  ISETP.NE.U32.OR P1, PT, R11, RZ, !P0 ;  /* 0x000000ff0b00720c */ /* 0x001fda0004725470 */
[----:B--2---:R-:W-:Y:S05]  /*0070*/  @P1 BRA `(.L_x_1) ;  /* 0x0000000000e81947 */ /* 0x004fea0003800000 */
[----:B------:R-:W0:Y:S01]  /*0080*/  LDCU.64 UR4, c[0x0][0x3a0] ;  /* 0x00007400ff0477ac */ /* 0x000e220008000a00 */
[----:B------:R-:W1:Y:S01]  /*0090*/  S2UR UR7, SR_CgaCtaId ;  /* 0x00000000000779c3 */ /* 0x000e620000008800 */
[----:B------:R-:W0:Y:S01]  /*00a0*/  LDCU.64 UR8, c[0x0][0x388] ;  /* 0x00007100ff0877ac */ /* 0x000e220008000a00 */
[----:B------:R-:W-:-:S06]  /*00b0*/  UMOV UR6, 0x400 ;  /* 0x0000040000067882 */ /* 0x000fcc0000000000 */
[----:B------:R-:W2:Y:S01]  /*00c0*/  LDC R15, c[0x0][0x380] ;  /* 0x0000e000ff0f7b82 */ /* 0x000ea20000000800 */
[----:B0-----:R-:W-:Y:S02]  /*00d0*/  UIMAD.WIDE.U32 UR4, UR8, 0x4, UR4 ;  /* 0x00000004080478a5 */ /* 0x001fe4000f8e0004 */
[----:B------:R-:W-:Y:S02]  /*00e0*/  USHF.L.U32 UR8, UR9, 0x2, URZ ;  /* 0x0000000209087899 */ /* 0x000fe400080006ff */
[----:B-1----:R-:W-:Y:S02]  /*00f0*/  ULEA UR6, UR7, UR6, 0x18 ;  /* 0x0000000607067291 */ /* 0x002fe4000f8ec0ff */
[----:B------:R-:W-:Y:S01]  /*0100*/  UIADD3 UR5, UPT, UPT, UR5, UR8, URZ ;  /* 0x0000000805057290 */ /* 0x000fe2000fffe0ff */
[----:B------:R-:W-:Y:S01]  /*0110*/  MOV R2, UR4 ;  /* 0x0000000400027c02 */ /* 0x000fe20008000f00 */
[----:B------:R-:W-:-:S04]  /*0120*/  UMOV UR4, URZ ;  /* 0x000000ff00047c82 */ /* 0x000fc80008000000 */
[----:B------:R-:W-:Y:S01]  /*0130*/  MOV R3, UR5 ;  /* 0x0000000500037c02 */ /* 0x000fe20008000f00 */
[----:B------:R-:W-:Y:S06]  /*0140*/  @!P0 BRA `(.L_x_2) ;  /* 0x0000000000988947 */ /* 0x000fec0003800000 */
[----:B------:R-:W-:Y:S02]  /*0150*/  UIADD3 UR5, UPT, UPT, -UR4, UR12, URZ ;  /* 0x0000000c04057290 */ /* 0x000fe4000fffe1ff */
[----:B------:R-:W-:Y:S02]  /*0160*/  UPLOP3.LUT UP0, UPT, UPT, UPT, UPT, 0x80, 0x8 ;  /* 0x000000000008789c */ /* 0x000fe40003f0f070 */
[----:B------:R-:W-:-:S09]  /*0170*/  UISETP.GT.AND UP1, UPT, UR5, 0x3, UPT ;  /* 0x000000030500788c */ /* 0x000fd2000bf24270 */
[----:B------:R-:W-:Y:S05]  /*0180*/  BRA.U !UP1, `(.L_x_3) ;  /* 0x00000001094c7547 */ /* 0x000fea000b800000 */
[----:B------:R-:W0:Y:S01]  /*0190*/  LDC R13, c[0x0][0x380] ;  /* 0x0000e000ff0d7b82 */ /* 0x000e220000000800 */
[----:B------:R-:W-:Y:S02]  /*01a0*/  UIADD3 UR5, UPT, UPT, UR12, -0x3, URZ ;  /* 0xfffffffd0c057890 */ /* 0x000fe4000fffe0ff */
[----:B------:R-:W-:-:S11]  /*01b0*/  UPLOP3.LUT UP0, UPT, UPT, UPT, UPT, 0x40, 0x4 ;  /* 0x000000000004789c */ /* 0x000fd60003f0e870 */
.L_x_4:
[C---:B01----:R-:W-:Y:S01]  /*01c0*/  IMAD.WIDE R4, R13.reuse, 0x4, R2 ;  /* 0x000000040d047825 */ /* 0x043fe200078e0202 */
[----:B------:R0:W3:Y:S03]  /*01d0*/  LDG.E R0, desc[UR10][R2.64] ;  /* 0x0000000a02007981 */ /* 0x0000e6000c1e1900 */
[C---:B------:R-:W-:Y:S02]  /*01e0*/  IMAD.WIDE R6, R13.reuse, 0x4, R4 ;  /* 0x000000040d067825 */ /* 0x040fe400078e0204 */
[----:B------:R-:W4:Y:S02]  /*01f0*/  LDG.E R4, desc[UR10][R4.64] ;  /* 0x0000000a04047981 */ /* 0x000f24000c1e1900 */
[----:B------:R-:W-:Y:S02]  /*0200*/  IMAD.WIDE R8, R13, 0x4, R6 ;  /* 0x000000040d087825 */ /* 0x000fe400078e0206 */
[----:B------:R-:W5:Y:S04]  /*0210*/  LDG.E R6, desc[UR10][R6.64] ;  /* 0x0000000a06067981 */ /* 0x000f68000c1e1900 */
[----:B------:R-:W2:Y:S01]  /*0220*/  LDG.E R10, desc[UR10][R8.64] ;  /* 0x0000000a080a7981 */ /* 0x000ea2000c1e1900 */
[----:B------:R-:W-:-:S04]  /*0230*/  UIADD3 UR4, UPT, UPT, UR4, 0x4, URZ ;  /* 0x0000000404047890 */ /* 0x000fc8000fffe0ff */
[----:B------:R-:W-:Y:S01]  /*0240*/  UISETP.GE.AND UP1, UPT, UR4, UR5, UPT ;  /* 0x000000050400728c */ /* 0x000fe2000bf26270 */
[----:B0-----:R-:W-:Y:S01]  /*0250*/  IMAD.WIDE R2, R13, 0x4, R8 ;  /* 0x000000040d027825 */ /* 0x001fe200078e0208 */
[----:B---3--:R1:W-:Y:S04]  /*0260*/  STS [UR6], R0 ;  /* 0x00000000ff007988 */ /* 0x0083e80008000806 */
[----:B----4-:R1:W-:Y:S04]  /*0270*/  STS [UR6+0x4], R4 ;  /* 0x00000404ff007988 */ /* 0x0103e80008000806 */
[----:B-----5:R1:W-:Y:S04]  /*0280*/  STS [UR6+0x8], R6 ;  /* 0x00000806ff007988 */ /* 0x0203e80008000806 */
[----:B--2---:R1:W-:Y:S01]  /*0290*/  STS [UR6+0xc], R10 ;  /* 0x00000c0aff007988 */ /* 0x0043e20008000806 */
[----:B------:R-:W-:Y:S01]  /*02a0*/  UIADD3 UR6, UPT, UPT, UR6, 0x10, URZ ;  /* 0x0000001006067890 */ /* 0x000fe2000fffe0ff */
[----:B------:R-:W-:Y:S11]  /*02b0*/  BRA.U !UP1, `(.L_x_4) ;  /* 0xfffffffd09c07547 */ /* 0x000ff6000b83ffff */
.L_x_3:
[----:B------:R-:W-:-:S04]  /*02c0*/  UIADD3 UR5, UPT, UPT, -UR4, UR12, URZ ;  /* 0x0000000c04057290 */ /* 0x000fc8000fffe1ff */
[----:B------:R-:W-:-:S09]  /*02d0*/  UISETP.GT.AND UP1, UPT, UR5, 0x1, UPT ;  /* 0x000000010500788c */ /* 0x000fd2000bf24270 */
[----:B------:R-:W-:Y:S05]  /*02e0*/  BRA.U !UP1, `(.L_x_5) ;  /* 0x0000000109287547 */ /* 0x000fea000b800000 */
[----:B------:R-:W0:Y:S01]  /*02f0*/  LDC R7, c[0x0][0x380] ;  /* 0x0000e000ff077b82 */ /* 0x000e220000000800 */
[----:B-1----:R1:W3:Y:S01]  /*0300*/  LDG.E R0, desc[UR10][R2.64] ;  /* 0x0000000a02007981 */ /* 0x0022e2000c1e1900 */
[----:B0-----:R-:W-:-:S05]  /*0310*/  IMAD.WIDE R4, R7, 0x4, R2 ;  /* 0x0000000407047825 */ /* 0x001fca00078e0202 */
[----:B------:R-:W4:Y:S01]  /*0320*/  LDG.E R6, desc[UR10][R4.64] ;  /* 0x0000000a04067981 */ /* 0x000f22000c1e1900 */
[----:B-1----:R-:W-:Y:S01]  /*0330*/  IMAD.WIDE R2, R7, 0x4, R4 ;  /* 0x0000000407027825 */ /* 0x002fe200078e0204 */
[----:B------:R-:W-:Y:S02]  /*0340*/  UIADD3 UR4, UPT, UPT, UR4, 0x2, URZ ;  /* 0x0000000204047890 */ /* 0x000fe4000fffe0ff */
[----:B------:R-:W-:Y:S01]  /*0350*/  UPLOP3.LUT UP0, UPT, UPT, UPT, UPT, 0x40, 0x4 ;  /* 0x000000000004789c */ /* 0x000fe20003f0e870 */
[----:B---3--:R0:W-:Y:S04]  /*0360*/  STS [UR6], R0 ;  /* 0x00000000ff007988 */ /* 0x0081e80008000806 */
[----:B----4-:R0:W-:Y:S01]  /*0370*/  STS [UR6+0x4], R6 ;  /* 0x00000406ff007988 */ /* 0x0101e20008000806 */
[----:B------:R-:W-:-:S12]  /*0380*/  UIADD3 UR6, UPT, UPT, UR6, 0x8, URZ ;  /* 0x0000000806067890 */ /* 0x000fd8000fffe0ff */
.L_x_5:
[----:B------:R-:W-:-:S09]  /*0390*/  UISETP.NE.OR UP0, UPT, UR4, UR12, UP0 ;  /* 0x0000000c0400728c */ /* 0x000fd20008705670 */
[----:B------:R-:W-:Y:S05]  /*03a0*/  BRA.U !UP0, `(.L_x_1) ;  /* 0x00000001081c7547 */ /* 0x000fea000b800000 */
.L_x_2:
[----:B01-3--:R2:W3:Y:S01]  /*03b0*/  LDG.E R0, desc[UR10][R2.64] ;  /* 0x0000000a02007981 */ /* 0x00b4e2000c1e1900 */
[----:B------:R-:W-:-:S04]  /*03c0*/  UIADD3 UR4, UPT, UPT, UR4, 0x1, URZ ;  /* 0x0000000104047890 */ /* 0x000fc8000fffe0ff */
[----:B------:R-:W-:Y:S01]  /*03d0*/  UISETP.NE.AND UP0, UPT, UR4, UR12, UPT ;  /* 0x0000000c0400728c */ /* 0x000fe2000bf05270 */
[----:B--2---:R-:W-:Y:S01]  /*03e0*/  IMAD.WIDE R2, R15, 0x4, R2 ;  /* 0x000000040f027825 */ /* 0x004fe200078e0202 */
[----:B---3--:R3:W-:Y:S01]  /*03f0*/  STS [UR6], R0 ;  /* 0x00000000ff007988 */ /* 0x0087e20008000806 */
[----:B------:R-:W-:-:S06]  /*0400*/  UIADD3 UR6, UPT, UPT, UR6, 0x4, URZ ;  /* 0x0000000406067890 */ /* 0x000fcc000fffe0ff */
[----:B------:R-:W-:Y:S06]  /*0410*/  BRA.U UP0, `(.L_x_2) ;  /* 0xfffffffd00e47547 */ /* 0x000fec000b83ffff */
.L_x_1:
[----:B------:R-:W-:Y:S05]  /*0420*/  BSYNC.RECONVERGENT B0 ;  /* 0x0000000000007941 */ /* 0x000fea0003800200 */
.L_x_0:
[----:B------:R-:W4:Y:S01]  /*0430*/  S2UR UR5, SR_CgaCtaId ;  /* 0x00000000000579c3 */ /* 0x000f220000008800 */
[----:B------:R-:W2:Y:S01]  /*0440*/  LDCU UR6, c[0x0][0x360] ;  /* 0x00006c00ff0677ac */ /* 0x000ea20008000800 */
[----:B01-3--:R-:W0:Y:S01]  /*0450*/  S2R R0, SR_CTAID.Y ;  /* 0x0000000000007919 */ /* 0x00be220000002600 */
[----:B------:R-:W-:-:S05]  /*0460*/  UMOV UR4, 0x400 ;  /* 0x0000040000047882 */ /* 0x000fca0000000000 */
[----:B------:R-:W-:Y:S08]  /*0470*/  BAR.SYNC.DEFER_BLOCKING 0x0 ;  /* 0x0000000000007b1d */ /* 0x000ff00000010000 */
[----:B------:R-:W1:Y:S08]  /*0480*/  LDC R3, c[0x0][0x370] ;  /* 0x0000dc00ff037b82 */ /* 0x000e700000000800 */
[----:B------:R-:W3:Y:S01]  /*0490*/  S2UR UR7, SR_CTAID.X ;  /* 0x00000000000779c3 */ /* 0x000ee20000002500 */
[----:B----4-:R-:W-:Y:S01]  /*04a0*/  ULEA UR5, UR5, UR4, 0x18 ;  /* 0x0000000405057291 */ /* 0x010fe2000f8ec0ff */
[----:B--2---:R-:W-:Y:S11]  /*04b0*/  @!P0 BRA `(.L_x_6) ;  /* 0x0000000400148947 */ /* 0x004ff60003800000 */
[----:B------:R-:W2:Y:S01]  /*04c0*/  LDC.64 R6, c[0x0][0x3a0] ;  /* 0x0000e800ff067b82 */ /* 0x000ea20000000a00 */
[----:B------:R-:W-:Y:S01]  /*04d0*/  UMOV UR4, URZ ;  /* 0x000000ff00047c82 */ /* 0x000fe20008000000 */
[----:B01-3--:R-:W-:Y:S01]  /*04e0*/  IMAD R0, R0, R3, UR7 ;  /* 0x0000000700007e24 */ /* 0x00bfe2000f8e0203 */
[----:B------:R-:W-:Y:S01]  /*04f0*/  UIADD3 UR7, UPT, UPT, -UR4, UR12, URZ ;  /* 0x0000000c04077290 */ /* 0x000fe2000fffe1ff */
[----:B------:R-:W-:Y:S01]  /*0500*/  HFMA2 R4, -RZ, RZ, 0, 0 ;  /* 0x00000000ff047431 */ /* 0x000fe200000001ff */
[----:B------:R-:W-:Y:S01]  /*0510*/  UPLOP3.LUT UP0, UPT, UPT, UPT, UPT, 0x80, 0x8 ;  /* 0x000000000008789c */ /* 0x000fe20003f0f070 */
[----:B------:R-:W-:Y:S01]  /*0520*/  IMAD R0, R0, UR6, R11 ;  /* 0x0000000600007c24 */ /* 0x000fe2000f8e020b */
[----:B------:R-:W-:Y:S01]  /*0530*/  UISETP.GT.AND UP1, UPT, UR7, 0x3, UPT ;  /* 0x000000030700788c */ /* 0x000fe2000bf24270 */
[----:B------:R-:W0:Y:S02]  /*0540*/  LDC R5, c[0x0][0x380] ;  /* 0x0000e000ff057b82 */ /* 0x000e240000000800 */
[----:B--2---:R-:W-:-:S06]  /*0550*/  IMAD.WIDE R6, R0, 0x4, R6 ;  /* 0x0000000400067825 */ /* 0x004fcc00078e0206 */
[----:B------:R-:W-:Y:S05]  /*0560*/  BRA.U !UP1, `(.L_x_7) ;  /* 0x00000001096c7547 */ /* 0x000fea000b800000 */
[----:B------:R-:W1:Y:S01]  /*0570*/  LDC R21, c[0x0][0x380] ;  /* 0x0000e000ff157b82 */ /* 0x000e620000000800 */
[----:B------:R-:W-:Y:S02]  /*0580*/  UIADD3 UR6, UPT, UPT, UR12, -0x3, URZ ;  /* 0xfffffffd0c067890 */ /* 0x000fe4000fffe0ff */
[----:B------:R-:W-:-:S11]  /*0590*/  UPLOP3.LUT UP0, UPT, UPT, UPT, UPT, 0x40, 0x4 ;  /* 0x000000000004789c */ /* 0x000fd60003f0e870 */
.L_x_8:
[C---:B-1----:R-:W-:Y:S01]  /*05a0*/  IMAD.WIDE R8, R21.reuse, 0x4, R6 ;  /* 0x0000000415087825 */ /* 0x042fe200078e0206 */
[----:B------:R-:W1:Y:S04]  /*05b0*/  LDS R12, [UR5] ;  /* 0x00000005ff0c7984 */ /* 0x000e680008000800 */
[----:B------:R-:W1:Y:S01]  /*05c0*/  LDG.E R7, desc[UR10][R6.64] ;  /* 0x0000000a06077981 */ /* 0x000e62000c1e1900 */
[----:B------:R-:W-:-:S03]  /*05d0*/  IMAD.WIDE R10, R21, 0x4, R8 ;  /* 0x00000004150a7825 */ /* 0x000fc600078e0208 */
[----:B------:R-:W2:Y:S01]  /*05e0*/  LDG.E R15, desc[UR10][R8.64] ;  /* 0x0000000a080f7981 */ /* 0x000ea2000c1e1900 */
[----:B------:R-:W-:-:S03]  /*05f0*/  IMAD.WIDE R2, R21, 0x4, R10 ;  /* 0x0000000415027825 */ /* 0x000fc600078e020a */
[----:B------:R-:W3:Y:S04]  /*0600*/  LDG.E R17, desc[UR10][R10.64] ;  /* 0x0000000a0a117981 */ /* 0x000ee8000c1e1900 */
[----:B------:R-:W4:Y:S01]  /*0610*/  LDG.E R19, desc[UR10][R2.64] ;  /* 0x0000000a02137981 */ /* 0x000f22000c1e1900 */
[----:B------:R-:W-:-:S03]  /*0620*/  UIADD3 UR4, UPT, UPT, UR4, 0x4, URZ ;  /* 0x0000000404047890 */ /* 0x000fc6000fffe0ff */
[----:B------:R-:W2:Y:S01]  /*0630*/  LDS R14, [UR5+0x4] ;  /* 0x00000405ff0e7984 */ /* 0x000ea20008000800 */
[----:B------:R-:W-:-:S03]  /*0640*/  UISETP.GE.AND UP1, UPT, UR4, UR6, UPT ;  /* 0x000000060400728c */ /* 0x000fc6000bf26270 */
[----:B------:R-:W3:Y:S04]  /*0650*/  LDS R16, [UR5+0x8] ;  /* 0x00000805ff107984 */ /* 0x000ee80008000800 */
[----:B------:R-:W4:Y:S01]  /*0660*/  LDS R18, [UR5+0xc] ;  /* 0x00000c05ff127984 */ /* 0x000f220008000800 */
[----:B------:R-:W-:Y:S01]  /*0670*/  UIADD3 UR5, UPT, UPT, UR5, 0x10, URZ ;  /* 0x0000001005057890 */ /* 0x000fe2000fffe0ff */
[----:B-1----:R-:W-:Y:S01]  /*0680*/  FADD R13, -R12, R7 ;  /* 0x000000070c0d7221 */ /* 0x002fe20000000100 */
[----:B------:R-:W-:-:S04]  /*0690*/  IMAD.WIDE R6, R21, 0x4, R2 ;  /* 0x0000000415067825 */ /* 0x000fc800078e0202 */
[----:B------:R-:W-:Y:S01]  /*06a0*/  FFMA R4, R13, R13, R4 ;  /* 0x0000000d0d047223 */ /* 0x000fe20000000004 */
[----:B--2---:R-:W-:Y:S01]  /*06b0*/  FADD R15, -R14, R15 ;  /* 0x0000000f0e0f7221 */ /* 0x004fe20000000100 */
[----:B---3--:R-:W-:-:S03]  /*06c0*/  FADD R17, -R16, R17 ;  /* 0x0000001110117221 */ /* 0x008fc60000000100 */
[----:B------:R-:W-:Y:S01]  /*06d0*/  FFMA R4, R15, R15, R4 ;  /* 0x0000000f0f047223 */ /* 0x000fe20000000004 */
[----:B----4-:R-:W-:-:S03]  /*06e0*/  FADD R19, -R18, R19 ;  /* 0x0000001312137221 */ /* 0x010fc60000000100 */
[----:B------:R-:W-:-:S04]  /*06f0*/  FFMA R4, R17, R17, R4 ;  /* 0x0000001111047223 */ /* 0x000fc80000000004 */
[----:B------:R-:W-:Y:S01]  /*0700*/  FFMA R4, R19, R19, R4 ;  /* 0x0000001313047223 */ /* 0x000fe20000000004 */
[----:B------:R-:W-:Y:S06]  /*0710*/  BRA.U !UP1, `(.L_x_8) ;  /* 0xfffffffd09a07547 */ /* 0x000fec000b83ffff */
.L_x_7:
[----:B------:R-:W-:-:S04]  /*0720*/  UIADD3 UR6, UPT, UPT, -UR4, UR12, URZ ;  /* 0x0000000c04067290 */ /* 0x000fc8000fffe1ff */
[----:B------:R-:W-:-:S09]  /*0730*/  UISETP.GT.AND UP1, UPT, UR6, 0x1, UPT ;  /* 0x000000010600788c */ /* 0x000fd2000bf24270 */
[----:B------:R-:W-:Y:S05]  /*0740*/  BRA.U !UP1, `(.L_x_9) ;  /* 0x0000000109387547 */ /* 0x000fea000b800000 */
[----:B------:R-:W1:Y:S01]  /*0750*/  LDC R13, c[0x0][0x380] ;  /* 0x0000e000ff0d7b82 */ /* 0x000e620000000800 */
[----:B------:R2:W3:Y:S04]  /*0760*/  LDG.E R9, desc[UR10][R6.64] ;  /* 0x0000000a06097981 */ /* 0x0004e8000c1e1900 */
[----:B------:R-:W3:Y:S04]  /*0770*/  LDS R8, [UR5] ;  /* 0x00000005ff087984 */ /* 0x000ee80008000800 */
[----:B------:R-:W4:Y:S01]  /*0780*/  LDS R10, [UR5+0x4] ;  /* 0x00000405ff0a7984 */ /* 0x000f220008000800 */
[----:B-1----:R-:W-:-:S05]  /*0790*/  IMAD.WIDE R2, R13, 0x4, R6 ;  /* 0x000000040d027825 */ /* 0x002fca00078e0206 */
[----:B------:R-:W4:Y:S01]  /*07a0*/  LDG.E R11, desc[UR10][R2.64] ;  /* 0x0000000a020b7981 */ /* 0x000f22000c1e1900 */
[----:B--2---:R-:W-:Y:S01]  /*07b0*/  IMAD.WIDE R6, R13, 0x4, R2 ;  /* 0x000000040d067825 */ /* 0x004fe200078e0202 */
[----:B------:R-:W-:Y:S02]  /*07c0*/  UIADD3 UR4, UPT, UPT, UR4, 0x2, URZ ;  /* 0x0000000204047890 */ /* 0x000fe4000fffe0ff */
[----:B------:R-:W-:Y:S02]  /*07d0*/  UIADD3 UR5, UPT, UPT, UR5, 0x8, URZ ;  /* 0x0000000805057890 */ /* 0x000fe4000fffe0ff */
[----:B------:R-:W-:Y:S01]  /*07e0*/  UPLOP3.LUT UP0, UPT, UPT, UPT, UPT, 0x40, 0x4 ;  /* 0x000000000004789c */ /* 0x000fe20003f0e870 */
[----:B---3--:R-:W-:-:S04]  /*07f0*/  FADD R9, -R8, R9 ;  /* 0x0000000908097221 */ /* 0x008fc80000000100 */
[----:B------:R-:W-:Y:S01]  /*0800*/  FFMA R4, R9, R9, R4 ;  /* 0x0000000909047223 */ /* 0x000fe20000000004 */
[----:B----4-:R-:W-:-:S04]  /*0810*/  FADD R11, -R10, R11 ;  /* 0x0000000b0a0b7221 */ /* 0x010fc80000000100 */
[----:B------:R-:W-:-:S07]  /*0820*/  FFMA R4, R11, R11, R4 ;  /* 0x0000000b0b047223 */ /* 0x000fce0000000004 */
.L_x_9:
[----:B------:R-:W-:Y:S01]  /*0830*/  UISETP.NE.OR UP0, UPT, UR4, UR12, UP0 ;  /* 0x0000000c0400728c */ /* 0x000fe20008705670 */
[----:B------:R-:W-:Y:S02]  /*0840*/  SHF.R.S32.HI R3, RZ, 0x1f, R0 ;  /* 0x0000001fff037819 */ /* 0x000fe40000011400 */
[----:B------:R-:W-:-:S06]  /*0850*/  MOV R2, R0 ;  /* 0x0000000000027202 */ /* 0x000fcc0000000f00 */
[----:B------:R-:W-:Y:S05]  /*0860*/  BRA.U !UP0, `(.L_x_10) ;  /* 0x00000001083c7547 */ /* 0x000fea000b800000 */
.L_x_11:
[----:B------:R0:W2:Y:S01]  /*0870*/  LDG.E R9, desc[UR10][R6.64] ;  /* 0x0000000a06097981 */ /* 0x0000a2000c1e1900 */
[----:B------:R-:W-:-:S03]  /*0880*/  UIADD3 UR4, UPT, UPT, UR4, 0x1, URZ ;  /* 0x0000000104047890 */ /* 0x000fc6000fffe0ff */
[----:B------:R-:W2:Y:S01]  /*0890*/  LDS R8, [UR5] ;  /* 0x00000005ff087984 */ /* 0x000ea20008000800 */
[----:B------:R-:W-:Y:S02]  /*08a0*/  UISETP.NE.AND UP0, UPT, UR4, UR12, UPT ;  /* 0x0000000c0400728c */ /* 0x000fe4000bf05270 */
[----:B------:R-:W-:Y:S01]  /*08b0*/  UIADD3 UR5, UPT, UPT, UR5, 0x4, URZ ;  /* 0x0000000405057890 */ /* 0x000fe2000fffe0ff */
[----:B0-----:R-:W-:-:S04]  /*08c0*/  IMAD.WIDE R6, R5, 0x4, R6 ;  /* 0x0000000405067825 */ /* 0x001fc800078e0206 */
[----:B--2---:R-:W-:-:S04]  /*08d0*/  FADD R9, -R8, R9 ;  /* 0x0000000908097221 */ /* 0x004fc80000000100 */
[----:B------:R-:W-:Y:S01]  /*08e0*/  FFMA R4, R9, R9, R4 ;  /* 0x0000000909047223 */ /* 0x000fe20000000004 */
[----:B------:R-:W-:Y:S06]  /*08f0*/  BRA.U UP0, `(.L_x_11) ;  /* 0xfffffffd00dc7547 */ /* 0x000fec000b83ffff */
[----:B------:R-:W-:Y:S05]  /*0900*/  BRA `(.L_x_10) ;  /* 0x0000000000147947 */ /* 0x000fea0003800000 */
.L_x_6:
[----:B01-3--:R-:W-:Y:S02]  /*0910*/  IMAD R0, R0, R3, UR7 ;  /* 0x0000000700007e24 */ /* 0x00bfe4000f8e0203 */
[----:B------:R-:W-:Y:S02]  /*0920*/  HFMA2 R4, -RZ, RZ, 0, 0 ;  /* 0x00000000ff047431 */ /* 0x000fe400000001ff */
[----:B------:R-:W-:-:S05]  /*0930*/  IMAD R0, R0, UR6, R11 ;  /* 0x0000000600007c24 */ /* 0x000fca000f8e020b */
[----:B------:R-:W-:Y:S02]  /*0940*/  SHF.R.S32.HI R3, RZ, 0x1f, R0 ;  /* 0x0000001fff037819 */ /* 0x000fe40000011400 */
[----:B------:R-:W-:-:S07]  /*0950*/  MOV R2, R0 ;  /* 0x0000000000027202 */ /* 0x000fce0000000f00 */
.L_x_10:
[----:B------:R-:W1:Y:S01]  /*0960*/  LDC.64 R6, c[0x0][0x390] ;  /* 0x0000e400ff067b82 */ /* 0x000e620000000a00 */
[----:B------:R-:W-:-:S07]  /*0970*/  SHF.L.U32 R9, R3, 0x5, RZ ;  /* 0x0000000503097819 */ /* 0x000fce00000006ff */
[----:B------:R-:W2:Y:S01]  /*0980*/  LDC R13, c[0x0][0x398] ;  /* 0x0000e600ff0d7b82 */ /* 0x000ea20000000800 */
[----:B-1----:R-:W-:-:S05]  /*0990*/  IMAD.WIDE.U32 R6, R2, 0x20, R6 ;  /* 0x0000002002067825 */ /* 0x002fca00078e0006 */
[----:B------:R-:W-:Y:S02]  /*09a0*/  IADD3 R9, PT, PT, R7, R9, RZ ;  /* 0x0000000907097210 */ /* 0x000fe40007ffe0ff */
[----:B------:R-:W-:Y:S02]  /*09b0*/  MOV R8, R6 ;  /* 0x0000000600087202 */ /* 0x000fe40000000f00 */
[----:B------:R-:W1:Y:S03]  /*09c0*/  LDC.64 R6, c[0x0][0x3a8] ;  /* 0x0000ea00ff067b82 */ /* 0x000e660000000a00 */
[----:B------:R-:W3:Y:S04]  /*09d0*/  LDG.E R11, desc[UR10][R8.64] ;  /* 0x0000000a080b7981 */ /* 0x000ee8000c1e1900 */
[----:B0-----:R-:W4:Y:S01]  /*09e0*/  LDG.E R5, desc[UR10][R8.64+0x18] ;  /* 0x0000180a08057981 */ /* 0x001f22000c1e1900 */
[----:B---3--:R-:W-:Y:S01]  /*09f0*/  FMUL R4, R11, R4 ;  /* 0x000000040b047220 */ /* 0x008fe20000400000 */
[----:B--2---:R-:W-:-:S04]  /*0a00*/  IADD3 R11, PT, PT, R13, 0x1, RZ ;  /* 0x000000010d0b7810 */ /* 0x004fc80007ffe0ff */
[----:B----4-:R-:W-:Y:S01]  /*0a10*/  FSETP.GT.AND P0, PT, R5, R4, PT ;  /* 0x000000040500720b */ /* 0x010fe20003f04000 */
[----:B------:R-:W-:-:S04]  /*0a20*/  IMAD R11, R11, R0, RZ ;  /* 0x000000000b0b7224 */ /* 0x000fc800078e02ff */
[----:B-1----:R-:W-:-:S08]  /*0a30*/  IMAD.WIDE R10, R11, 0x4, R6 ;  /* 0x000000040b0a7825 */ /* 0x002fd000078e0206 */
[----:B------:R-:W-:Y:S05]  /*0a40*/  @!P0 BRA `(.L_x_12) ;  /* 0x00000000002c8947 */ /* 0x000fea0003800000 */
[----:B------:R-:W0:Y:S01]  /*0a50*/  LDCU.64 UR4, c[0x0][0x3b8] ;  /* 0x00007700ff0477ac */ /* 0x000e220008000a00 */
[----:B------:R-:W-:Y:S01]  /*0a60*/  HFMA2 R8, -RZ, RZ, 0, 5.9604644775390625e-08 ;  /* 0x00000001ff087431 */ /* 0x000fe200000001ff */
[----:B0-----:R-:W-:-:S04]  /*0a70*/  IADD3 R6, P0, PT, R2, UR4, RZ ;  /* 0x0000000402067c10 */ /* 0x001fc8000ff1e0ff */
[----:B------:R-:W-:Y:S01]  /*0a80*/  IADD3.X R7, PT, PT, R3, UR5, RZ, P0, !PT ;  /* 0x0000000503077c10 */ /* 0x000fe200087fe4ff */
[----:B------:R-:W-:-:S04]  /*0a90*/  IMAD.WIDE R2, R13, 0x4, R10 ;  /* 0x000000040d027825 */ /* 0x000fc800078e020a */
[----:B------:R-:W-:Y:S04]  /*0aa0*/  STG.E.S8 desc[UR10][R6.64], R8 ;  /* 0x0000000806007986 */ /* 0x000fe8000c10130a */
[----:B------:R-:W2:Y:S01]  /*0ab0*/  LDG.E R0, desc[UR10][R2.64] ;  /* 0x0000000a02007981 */ /* 0x000ea2000c1e1900 */
[----:B------:R-:W-:-:S04]  /*0ac0*/  FADD R5, R4, -R5 ;  /* 0x8000000504057221 */ /* 0x000fc80000000000 */
[----:B--2---:R-:W-:-:S05]  /*0ad0*/  FADD R5, R0, R5 ;  /* 0x0000000500057221 */ /* 0x004fca0000000000 */
[----:B------:R-:W-:Y:S01]  /*0ae0*/  STG.E desc[UR10][R2.64], R5 ;  /* 0x0000000502007986 */ /* 0x000fe2000c10190a */
[----:B------:R-:W-:Y:S05]  /*0af0*/  EXIT ;  /* 0x000000000000794d */ /* 0x000fea0003800000 */
.L_x_12:
[----:B------:R-:W2:Y:S01]  /*0b00*/  LDG.E R9, desc[UR10][R8.64+0x10] ;  /* 0x0000100a08097981 */ /* 0x000ea2000c1e1900 */
[----:B------:R-:W2:Y:S02]  /*0b10*/  LDC.64 R2, c[0x0][0x3b0] ;  /* 0x0000ec00ff027b82 */ /* 0x000ea40000000a00 */
[----:B--2---:R-:W-:-:S06]  /*0b20*/  IMAD.WIDE R2, R9, 0x4, R2 ;  /* 0x0000000409027825 */ /* 0x004fcc00078e0202 */
[----:B------:R-:W2:Y:S02]  /*0b30*/  LDG.E R3, desc[UR10][R2.64] ;  /* 0x0000000a02037981 */ /* 0x000ea4000c1e1900 */
[----:B--2---:R-:W-:-:S05]  /*0b40*/  IMAD.WIDE R6, R3, 0x4, R10 ;  /* 0x0000000403067825 */ /* 0x004fca00078e020a */
[----:B------:R-:W2:Y:S01]  /*0b50*/  LDG.E R0, desc[UR10][R6.64] ;  /* 0x0000000a06007981 */ /* 0x000ea2000c1e1900 */
[----:B------:R-:W-:-:S04]  /*0b60*/  FADD R5, -R4, R5 ;  /* 0x0000000504057221 */ /* 0x000fc80000000100 */
[----:B--2---:R-:W-:-:S05]  /*0b70*/  FADD R5, R0, R5 ;  /* 0x0000000500057221 */ /* 0x004fca0000000000 */
[----:B------:R-:W-:Y:S01]  /*0b80*/  STG.E desc[UR10][R6.64], R5 ;  /* 0x0000000506007986 */ /* 0x000fe2000c10190a */
[----:B------:R-:W-:Y:S05]  /*0b90*/  EXIT ;  /* 0x000000000000794d */ /* 0x000fea0003800000 */
.L_x_13:
[----:B------:R-:W-:-:S00]  /*0ba0*/  BRA `(.L_x_13) ;  /* 0xfffffffc00fc7947 */ /* 0x000fc0000383ffff */
[----:B------:R-:W-:-:S00]  /*0bb0*/  NOP ;  /* 0x0000000000007918 */ /* 0x000fc00000000000 */
        /* <DEDUP_REMOVED lines=12> */
.L_x_14:


//--------------------- .nv.shared._Z12pgain_kerneliilP5PointiPfS1_PiPb --------------------------
	.section	.nv.shared._Z12pgain_kerneliilP5PointiPfS1_PiPb,"aw",@nobits
	.sectionflags	@""
	.align	16
	.zero		1024


//--------------------- .nv.shared.reserved.0     --------------------------
	.section	.nv.shared.reserved.0,"aw",@nobits
	.weak		__nv_reservedSMEM_offset_0_alias
	.size		__nv_reservedSMEM_offset_0_alias, 0, 64
	.other		__nv_reservedSMEM_offset_0_alias,@"STO_CUDA_RESERVED_SHARED STV_DEFAULT"
__nv_reservedSMEM_offset_0_alias:
	.zero		0
	.zero		64


//--------------------- .nv.constant0._Z12pgain_kerneliilP5PointiPfS1_PiPb --------------------------
	.section	.nv.constant0._Z12pgain_kerneliilP5PointiPfS1_PiPb,"a",@progbits
	.sectionflags	@""
	.align	4
.nv.constant0._Z12pgain_kerneliilP5PointiPfS1_PiPb:
	.zero		960


//--------------------- SYMBOLS --------------------------

	.type		.nv.reservedSmem.offset0,@object
	.size		.nv.reservedSmem.offset0,0x4
	.type		.nv.reservedSmem.cap,@object
	.size		.nv.reservedSmem.cap,0x4
